//
// Generated by NVIDIA NVVM Compiler
//
// Compiler Build ID: CL-36424714
// Cuda compilation tools, release 13.0, V13.0.88
// Based on NVVM 20.0.0
//

.version 9.0
.target sm_100
.address_size 64

	// .globl	_Z18reduceMaxOptimizedPi
.extern .shared .align 16 .b8 partial_max[];

.visible .entry _Z18reduceMaxOptimizedPi(
	.param .u64 .ptr .align 1 _Z18reduceMaxOptimizedPi_param_0
)
{
	.reg .pred 	%p<5>;
	.reg .b32 	%r<18>;
	.reg .b64 	%rd<7>;

	ld.param.u64 	%rd2, [_Z18reduceMaxOptimizedPi_param_0];
	cvta.to.global.u64 	%rd1, %rd2;
	mov.u32 	%r1, %ctaid.x;
	mov.u32 	%r17, %ntid.x;
	mov.u32 	%r3, %tid.x;
	mad.lo.s32 	%r7, %r1, %r17, %r3;
	mul.wide.s32 	%rd3, %r7, 4;
	add.s64 	%rd4, %rd1, %rd3;
	ld.global.u32 	%r8, [%rd4];
	shl.b32 	%r9, %r3, 2;
	mov.u32 	%r10, partial_max;
	add.s32 	%r4, %r10, %r9;
	st.shared.u32 	[%r4], %r8;
	bar.sync 	0;
	setp.lt.u32 	%p1, %r17, 2;
	@%p1 bra 	$L__BB0_4;
$L__BB0_1:
	shr.u32 	%r6, %r17, 1;
	setp.ge.u32 	%p2, %r3, %r6;
	@%p2 bra 	$L__BB0_3;
	ld.shared.u32 	%r11, [%r4];
	shl.b32 	%r12, %r6, 2;
	add.s32 	%r13, %r4, %r12;
	ld.shared.u32 	%r14, [%r13];
	max.s32 	%r15, %r11, %r14;
	st.shared.u32 	[%r4], %r15;
$L__BB0_3:
	bar.sync 	0;
	setp.gt.u32 	%p3, %r17, 3;
	mov.u32 	%r17, %r6;
	@%p3 bra 	$L__BB0_1;
$L__BB0_4:
	setp.ne.s32 	%p4, %r3, 0;
	@%p4 bra 	$L__BB0_6;
	ld.shared.u32 	%r16, [partial_max];
	mul.wide.u32 	%rd5, %r1, 4;
	add.s64 	%rd6, %rd1, %rd5;
	st.global.u32 	[%rd6], %r16;
$L__BB0_6:
	ret;

}


// ===== COMPILED SASS (sm_100) =====

	.target	sm_100

	.elftype	@"ET_EXEC"


//--------------------- .note.nv.tkinfo           --------------------------
	.section	.note.nv.tkinfo,"",@"SHT_NOTE"
	.sectionflags	@"SHF_NOTE_NV_TKINFO"
	.tkinfo
        /*0018*/ 	.word	0x00000002
        /*0030*/ 	.string	""
        /*0030*/ 	.string	"ptxas"
        /*0030*/ 	.string	"Cuda compilation tools, release 13.0, V13.0.88"
        /*0030*/ 	.string	"Build cuda_13.0.r13.0/compiler.36424714_0"
        /*0030*/ 	.string	"-arch sm_100 -m 64 "



//--------------------- .note.nv.cuinfo           --------------------------
	.section	.note.nv.cuinfo,"",@"SHT_NOTE"
	.sectionflags	@"SHF_NOTE_NV_CUINFO"
        /*0018*/ 	.short	0x0002
        /*001a*/ 	.short	0x0064
        /*001c*/ 	.short	0x0082
	.zero		2


//--------------------- .nv.info                  --------------------------
	.section	.nv.info,"",@"SHT_CUDA_INFO"
	.align	4


	//----- nvinfo : EIATTR_REGCOUNT
	.align		4
        /*0000*/ 	.byte	0x04, 0x2f
        /*0002*/ 	.short	(.L_1 - .L_0)
	.align		4
.L_0:
        /*0004*/ 	.word	index@(_Z18reduceMaxOptimizedPi)
        /*0008*/ 	.word	0x0000000a


	//----- nvinfo : EIATTR_FRAME_SIZE
	.align		4
.L_1:
        /*000c*/ 	.byte	0x04, 0x11
        /*000e*/ 	.short	(.L_3 - .L_2)
	.align		4
.L_2:
        /*0010*/ 	.word	index@(_Z18reduceMaxOptimizedPi)
        /*0014*/ 	.word	0x00000000


	//----- nvinfo : EIATTR_MIN_STACK_SIZE
	.align		4
.L_3:
        /*0018*/ 	.byte	0x04, 0x12
        /*001a*/ 	.short	(.L_5 - .L_4)
	.align		4
.L_4:
        /*001c*/ 	.word	index@(_Z18reduceMaxOptimizedPi)
        /*0020*/ 	.word	0x00000000
.L_5:


//--------------------- .nv.compat                --------------------------
	.section	.nv.compat,"",@"SHT_CUDA_COMPAT_INFO"
	.align	4
        /*0000*/ 	.byte	0x02, 0x09, 0x00, 0x00, 0x02, 0x02, 0x01, 0x00, 0x02, 0x05, 0x05, 0x00, 0x03, 0x07, 0x01, 0x01
        /*0010*/ 	.byte	0x02, 0x03, 0x00, 0x00, 0x02, 0x06, 0x01, 0x00, 0x04, 0x0b, 0x08, 0x00, 0x09, 0x00, 0x00, 0x00
        /*0020*/ 	.byte	0x00, 0x00, 0x00, 0x00


//--------------------- .nv.info._Z18reduceMaxOptimizedPi --------------------------
	.section	.nv.info._Z18reduceMaxOptimizedPi,"",@"SHT_CUDA_INFO"
	.sectionflags	@""
	.align	4


	//----- nvinfo : EIATTR_CUDA_API_VERSION
	.align		4
        /*0000*/ 	.byte	0x04, 0x37
        /*0002*/ 	.short	(.L_7 - .L_6)
.L_6:
        /*0004*/ 	.word	0x00000082


	//----- nvinfo : EIATTR_KPARAM_INFO
	.align		4
.L_7:
        /*0008*/ 	.byte	0x04, 0x17
        /*000a*/ 	.short	(.L_9 - .L_8)
.L_8:
        /*000c*/ 	.word	0x00000000
        /*0010*/ 	.short	0x0000
        /*0012*/ 	.short	0x0000
        /*0014*/ 	.byte	0x00, 0xf5, 0x21, 0x00


	//----- nvinfo : EIATTR_SPARSE_MMA_MASK
	.align		4
.L_9:
        /*0018*/ 	.byte	0x03, 0x50
        /*001a*/ 	.short	0x0000


	//----- nvinfo : EIATTR_MAXREG_COUNT
	.align		4
        /*001c*/ 	.byte	0x03, 0x1b
        /*001e*/ 	.short	0x00ff


	//----- nvinfo : EIATTR_NUM_BARRIERS
	.align		4
        /*0020*/ 	.byte	0x02, 0x4c
        /*0022*/ 	.byte	0x01
	.zero		1


	//----- nvinfo : EIATTR_MERCURY_ISA_VERSION
	.align		4
        /*0024*/ 	.byte	0x03, 0x5f
        /*0026*/ 	.short	0x0101


	//----- nvinfo : EIATTR_VRC_CTA_INIT_COUNT
	.align		4
        /*0028*/ 	.byte	0x02, 0x4a
	.zero		1
	.zero		1


	//----- nvinfo : EIATTR_EXIT_INSTR_OFFSETS
	.align		4
        /*002c*/ 	.byte	0x04, 0x1c
        /*002e*/ 	.short	(.L_11 - .L_10)


	//   ....[0]....
.L_10:
        /*0030*/ 	.word	0x000001e0


	//   ....[1]....
        /*0034*/ 	.word	0x00000260


	//----- nvinfo : EIATTR_CBANK_PARAM_SIZE
	.align		4
.L_11:
        /*0038*/ 	.byte	0x03, 0x19
        /*003a*/ 	.short	0x0008


	//----- nvinfo : EIATTR_PARAM_CBANK
	.align		4
        /*003c*/ 	.byte	0x04, 0x0a
        /*003e*/ 	.short	(.L_13 - .L_12)
	.align		4
.L_12:
        /*0040*/ 	.word	index@(.nv.constant0._Z18reduceMaxOptimizedPi)
        /*0044*/ 	.short	0x0380
        /*0046*/ 	.short	0x0008


	//----- nvinfo : EIATTR_SW_WAR
	.align		4
.L_13:
        /*0048*/ 	.byte	0x04, 0x36
        /*004a*/ 	.short	(.L_15 - .L_14)
.L_14:
        /*004c*/ 	.word	0x00000008
.L_15:


//--------------------- .nv.callgraph             --------------------------
	.section	.nv.callgraph,"",@"SHT_CUDA_CALLGRAPH"
	.align	4
	.sectionentsize	8
	.align		4
        /*0000*/ 	.word	0x00000000
	.align		4
        /*0004*/ 	.word	0xffffffff
	.align		4
        /*0008*/ 	.word	0x00000000
	.align		4
        /*000c*/ 	.word	0xfffffffe
	.align		4
        /*0010*/ 	.word	0x00000000
	.align		4
        /*0014*/ 	.word	0xfffffffd
	.align		4
        /*0018*/ 	.word	0x00000000
	.align		4
        /*001c*/ 	.word	0xfffffffc


//--------------------- .text._Z18reduceMaxOptimizedPi --------------------------
	.section	.text._Z18reduceMaxOptimizedPi,"ax",@progbits
	.align	128
        .global         _Z18reduceMaxOptimizedPi
        .type           _Z18reduceMaxOptimizedPi,@function
        .size           _Z18reduceMaxOptimizedPi,(.L_x_3 - _Z18reduceMaxOptimizedPi)
        .other          _Z18reduceMaxOptimizedPi,@"STO_CUDA_ENTRY STV_DEFAULT"
_Z18reduceMaxOptimizedPi:
.text._Z18reduceMaxOptimizedPi:
[----:B------:R-:W-:Y:S01]  /*0000*/  LDC R1, c[0x0][0x37c] ;  /* 0x0000df00ff017b82 */ /* 0x000fe20000000800 */
[----:B------:R-:W0:Y:S07]  /*0010*/  S2R R7, SR_CTAID.X ;  /* 0x0000000000077919 */ /* 0x000e2e0000002500 */
[----:B------:R-:W1:Y:S01]  /*0020*/  LDC.64 R2, c[0x0][0x380] ;  /* 0x0000e000ff027b82 */ /* 0x000e620000000a00 */
[----:B------:R-:W0:Y:S01]  /*0030*/  LDCU UR8, c[0x0][0x360] ;  /* 0x00006c00ff0877ac */ /* 0x000e220008000800 */
[----:B------:R-:W0:Y:S01]  /*0040*/  S2R R4, SR_TID.X ;  /* 0x0000000000047919 */ /* 0x000e220000002100 */
[----:B------:R-:W2:Y:S01]  /*0050*/  LDCU.64 UR6, c[0x0][0x358] ;  /* 0x00006b00ff0677ac */ /* 0x000ea20008000a00 */
[----:B0-----:R-:W-:-:S04]  /*0060*/  IMAD R5, R7, UR8, R4 ;  /* 0x0000000807057c24 */ /* 0x001fc8000f8e0204 */
[----:B-1----:R-:W-:-:S06]  /*0070*/  IMAD.WIDE R2, R5, 0x4, R2 ;  /* 0x0000000405027825 */ /* 0x002fcc00078e0202 */
[----:B--2---:R-:W2:Y:S01]  /*0080*/  LDG.E R2, desc[UR6][R2.64] ;  /* 0x0000000602027981 */ /* 0x004ea2000c1e1900 */
[----:B------:R-:W0:Y:S01]  /*0090*/  S2UR UR5, SR_CgaCtaId ;  /* 0x00000000000579c3 */ /* 0x000e220000008800 */
[----:B------:R-:W-:Y:S01]  /*00a0*/  UMOV UR4, 0x400 ;  /* 0x0000040000047882 */ /* 0x000fe20000000000 */
[----:B------:R-:W-:Y:S01]  /*00b0*/  UISETP.GE.U32.AND UP0, UPT, UR8, 0x2, UPT ;  /* 0x000000020800788c */ /* 0x000fe2000bf06070 */
[----:B------:R-:W-:Y:S01]  /*00c0*/  ISETP.NE.AND P0, PT, R4, RZ, PT ;  /* 0x000000ff0400720c */ /* 0x000fe20003f05270 */
[----:B0-----:R-:W-:-:S06]  /*00d0*/  ULEA UR4, UR5, UR4, 0x18 ;  /* 0x0000000405047291 */ /* 0x001fcc000f8ec0ff */
[----:B------:R-:W-:-:S05]  /*00e0*/  LEA R5, R4, UR4, 0x2 ;  /* 0x0000000404057c11 */ /* 0x000fca000f8e10ff */
[----:B--2---:R0:W-:Y:S01]  /*00f0*/  STS [R5], R2 ;  /* 0x0000000205007388 */ /* 0x0041e20000000800 */
[----:B------:R-:W-:Y:S06]  /*0100*/  BAR.SYNC.DEFER_BLOCKING 0x0 ;  /* 0x0000000000007b1d */ /* 0x000fec0000010000 */
[----:B------:R-:W-:Y:S05]  /*0110*/  BRA.U !UP0, `(.L_x_0) ;  /* 0x0000000108307547 */ /* 0x000fea000b800000 */
[----:B------:R-:W-:-:S07]  /*0120*/  IMAD.U32 R0, RZ, RZ, UR8 ;  /* 0x00000008ff007e24 */ /* 0x000fce000f8e00ff */
.L_x_1:
[----:B------:R-:W-:-:S04]  /*0130*/  SHF.R.U32.HI R6, RZ, 0x1, R0 ;  /* 0x00000001ff067819 */ /* 0x000fc80000011600 */
[----:B------:R-:W-:-:S13]  /*0140*/  ISETP.GE.U32.AND P1, PT, R4, R6, PT ;  /* 0x000000060400720c */ /* 0x000fda0003f26070 */
[----:B------:R-:W-:Y:S01]  /*0150*/  @!P1 IMAD R3, R6, 0x4, R5 ;  /* 0x0000000406039824 */ /* 0x000fe200078e0205 */
[----:B0-----:R-:W-:Y:S05]  /*0160*/  @!P1 LDS R2, [R5] ;  /* 0x0000000005029984 */ /* 0x001fea0000000800 */
[----:B------:R-:W0:Y:S02]  /*0170*/  @!P1 LDS R3, [R3] ;  /* 0x0000000003039984 */ /* 0x000e240000000800 */
[----:B0-----:R-:W-:-:S05]  /*0180*/  @!P1 VIMNMX R2, PT, PT, R2, R3, !PT ;  /* 0x0000000302029248 */ /* 0x001fca0007fe0100 */
[----:B------:R1:W-:Y:S01]  /*0190*/  @!P1 STS [R5], R2 ;  /* 0x0000000205009388 */ /* 0x0003e20000000800 */
[----:B------:R-:W-:Y:S01]  /*01a0*/  BAR.SYNC.DEFER_BLOCKING 0x0 ;  /* 0x0000000000007b1d */ /* 0x000fe20000010000 */
[----:B------:R-:W-:Y:S01]  /*01b0*/  ISETP.GT.U32.AND P1, PT, R0, 0x3, PT ;  /* 0x000000030000780c */ /* 0x000fe20003f24070 */
[----:B------:R-:W-:-:S12]  /*01c0*/  IMAD.MOV.U32 R0, RZ, RZ, R6 ;  /* 0x000000ffff007224 */ /* 0x000fd800078e0006 */
[----:B-1----:R-:W-:Y:S05]  /*01d0*/  @P1 BRA `(.L_x_1) ;  /* 0xfffffffc00d41947 */ /* 0x002fea000383ffff */
.L_x_0:
[----:B------:R-:W-:Y:S05]  /*01e0*/  @P0 EXIT ;  /* 0x000000000000094d */ /* 0x000fea0003800000 */
[----:B------:R-:W1:Y:S01]  /*01f0*/  S2UR UR5, SR_CgaCtaId ;  /* 0x00000000000579c3 */ /* 0x000e620000008800 */
[----:B------:R-:W-:-:S07]  /*0200*/  UMOV UR4, 0x400 ;  /* 0x0000040000047882 */ /* 0x000fce0000000000 */
[----:B0-----:R-:W0:Y:S01]  /*0210*/  LDC.64 R2, c[0x0][0x380] ;  /* 0x0000e000ff027b82 */ /* 0x001e220000000a00 */
[----:B-1----:R-:W-:Y:S01]  /*0220*/  ULEA UR4, UR5, UR4, 0x18 ;  /* 0x0000000405047291 */ /* 0x002fe2000f8ec0ff */
[----:B0-----:R-:W-:-:S08]  /*0230*/  IMAD.WIDE.U32 R2, R7, 0x4, R2 ;  /* 0x0000000407027825 */ /* 0x001fd000078e0002 */
[----:B------:R-:W0:Y:S04]  /*0240*/  LDS R5, [UR4] ;  /* 0x00000004ff057984 */ /* 0x000e280008000800 */
[----:B0-----:R-:W-:Y:S01]  /*0250*/  STG.E desc[UR6][R2.64], R5 ;  /* 0x0000000502007986 */ /* 0x001fe2000c101906 */
[----:B------:R-:W-:Y:S05]  /*0260*/  EXIT ;  /* 0x000000000000794d */ /* 0x000fea0003800000 */
.L_x_2:
[----:B------:R-:W-:-:S00]  /*0270*/  BRA `(.L_x_2) ;  /* 0xfffffffc00fc7947 */ /* 0x000fc0000383ffff */
[----:B------:R-:W-:-:S00]  /*0280*/  NOP ;  /* 0x0000000000007918 */ /* 0x000fc00000000000 */
[----:B------:R-:W-:-:S00]  /*0290*/  NOP ;  /* 0x0000000000007918 */ /* 0x000fc00000000000 */
[----:B------:R-:W-:-:S00]  /*02a0*/  NOP ;  /* 0x0000000000007918 */ /* 0x000fc00000000000 */
[----:B------:R-:W-:-:S00]  /*02b0*/  NOP ;  /* 0x0000000000007918 */ /* 0x000fc00000000000 */
[----:B------:R-:W-:-:S00]  /*02c0*/  NOP ;  /* 0x0000000000007918 */ /* 0x000fc00000000000 */
[----:B------:R-:W-:-:S00]  /*02d0*/  NOP ;  /* 0x0000000000007918 */ /* 0x000fc00000000000 */
[----:B------:R-:W-:-:S00]  /*02e0*/  NOP ;  /* 0x0000000000007918 */ /* 0x000fc00000000000 */
[----:B------:R-:W-:-:S00]  /*02f0*/  NOP ;  /* 0x0000000000007918 */ /* 0x000fc00000000000 */
.L_x_3:


//--------------------- .nv.shared._Z18reduceMaxOptimizedPi --------------------------
	.section	.nv.shared._Z18reduceMaxOptimizedPi,"aw",@nobits
	.sectionflags	@""
	.align	16
	.zero		1024


//--------------------- .nv.shared.reserved.0     --------------------------
	.section	.nv.shared.reserved.0,"aw",@nobits
	.weak		__nv_reservedSMEM_offset_0_alias
	.size		__nv_reservedSMEM_offset_0_alias, 0, 64
	.other		__nv_reservedSMEM_offset_0_alias,@"STO_CUDA_RESERVED_SHARED STV_DEFAULT"
__nv_reservedSMEM_offset_0_alias:
	.zero		0
	.zero		64


//--------------------- .nv.constant0._Z18reduceMaxOptimizedPi --------------------------
	.section	.nv.constant0._Z18reduceMaxOptimizedPi,"a",@progbits
	.sectionflags	@""
	.align	4
.nv.constant0._Z18reduceMaxOptimizedPi:
	.zero		904


//--------------------- SYMBOLS --------------------------

	.type		.nv.reservedSmem.offset0,@object
	.size		.nv.reservedSmem.offset0,0x4
	.type		.nv.reservedSmem.cap,@object
	.size		.nv.reservedSmem.cap,0x4
